//
// Generated by NVIDIA NVVM Compiler
//
// Compiler Build ID: CL-36424714
// Cuda compilation tools, release 13.0, V13.0.88
// Based on NVVM 20.0.0
//

.version 9.0
.target sm_100
.address_size 64

	// .globl	_Z3sumPcPxj

.visible .entry _Z3sumPcPxj(
	.param .u64 .ptr .align 1 _Z3sumPcPxj_param_0,
	.param .u64 .ptr .align 1 _Z3sumPcPxj_param_1,
	.param .u32 _Z3sumPcPxj_param_2
)
{
	.reg .pred 	%p<6>;
	.reg .b32 	%r<47>;
	.reg .b64 	%rd<15>;

	ld.param.u64 	%rd4, [_Z3sumPcPxj_param_0];
	ld.param.u64 	%rd3, [_Z3sumPcPxj_param_1];
	ld.param.u32 	%r6, [_Z3sumPcPxj_param_2];
	cvta.to.global.u64 	%rd5, %rd4;
	mov.u32 	%r1, %tid.x;
	mov.u32 	%r2, %ctaid.x;
	mov.u32 	%r46, %ntid.x;
	mul.lo.s32 	%r7, %r2, %r46;
	add.s32 	%r8, %r7, %r1;
	shl.b32 	%r9, %r8, 2;
	shl.b32 	%r10, %r7, 2;
	cvt.u64.u32 	%rd6, %r10;
	add.s64 	%rd1, %rd5, %rd6;
	setp.ge.u32 	%p1, %r9, %r6;
	@%p1 bra 	$L__BB0_8;
	setp.lt.u32 	%p2, %r46, 2;
	@%p2 bra 	$L__BB0_6;
	shl.b32 	%r11, %r1, 2;
	cvt.u64.u32 	%rd7, %r11;
	add.s64 	%rd2, %rd1, %rd7;
$L__BB0_3:
	shr.u32 	%r5, %r46, 1;
	setp.ge.u32 	%p3, %r1, %r5;
	@%p3 bra 	$L__BB0_5;
	ld.global.u8 	%r12, [%rd2];
	ld.global.u8 	%r13, [%rd2+1];
	shl.b32 	%r14, %r13, 8;
	or.b32  	%r15, %r14, %r12;
	ld.global.u8 	%r16, [%rd2+2];
	shl.b32 	%r17, %r16, 16;
	ld.global.u8 	%r18, [%rd2+3];
	shl.b32 	%r19, %r18, 24;
	or.b32  	%r20, %r19, %r17;
	or.b32  	%r21, %r20, %r15;
	add.s32 	%r22, %r5, %r1;
	shl.b32 	%r23, %r22, 2;
	cvt.u64.u32 	%rd8, %r23;
	add.s64 	%rd9, %rd1, %rd8;
	ld.global.u8 	%r24, [%rd9];
	ld.global.u8 	%r25, [%rd9+1];
	shl.b32 	%r26, %r25, 8;
	or.b32  	%r27, %r26, %r24;
	ld.global.u8 	%r28, [%rd9+2];
	shl.b32 	%r29, %r28, 16;
	ld.global.u8 	%r30, [%rd9+3];
	shl.b32 	%r31, %r30, 24;
	or.b32  	%r32, %r31, %r29;
	or.b32  	%r33, %r32, %r27;
	mov.b64 	%rd10, {%r33, %r34};
	cvt.u32.u64 	%r35, %rd10;
	mov.b64 	%rd11, {%r21, %r36};
	cvt.u32.u64 	%r37, %rd11;
	add.s32 	%r38, %r35, %r37;
	st.global.u8 	[%rd2], %r38;
	shr.u32 	%r39, %r38, 16;
	st.global.u8 	[%rd2+2], %r39;
	shr.u32 	%r40, %r38, 24;
	st.global.u8 	[%rd2+3], %r40;
	shr.u32 	%r41, %r38, 8;
	st.global.u8 	[%rd2+1], %r41;
$L__BB0_5:
	bar.sync 	0;
	setp.gt.u32 	%p4, %r46, 3;
	mov.u32 	%r46, %r5;
	@%p4 bra 	$L__BB0_3;
$L__BB0_6:
	setp.ne.s32 	%p5, %r1, 0;
	@%p5 bra 	$L__BB0_8;
	cvta.to.global.u64 	%rd12, %rd3;
	mul.wide.u32 	%rd13, %r2, 8;
	add.s64 	%rd14, %rd12, %rd13;
	ld.global.u8 	%r42, [%rd1+1];
	ld.global.u8 	%r43, [%rd1];
	ld.global.u8 	%r44, [%rd1+3];
	ld.global.u8 	%r45, [%rd1+2];
	st.global.u8 	[%rd14+2], %r45;
	st.global.u8 	[%rd14+3], %r44;
	st.global.u8 	[%rd14], %r43;
	st.global.u8 	[%rd14+1], %r42;
$L__BB0_8:
	ret;

}


// ===== COMPILED SASS (sm_100) =====

	.target	sm_100

	.elftype	@"ET_EXEC"


//--------------------- .note.nv.tkinfo           --------------------------
	.section	.note.nv.tkinfo,"",@"SHT_NOTE"
	.sectionflags	@"SHF_NOTE_NV_TKINFO"
	.tkinfo
        /*0018*/ 	.word	0x00000002
        /*0030*/ 	.string	""
        /*0030*/ 	.string	"ptxas"
        /*0030*/ 	.string	"Cuda compilation tools, release 13.0, V13.0.88"
        /*0030*/ 	.string	"Build cuda_13.0.r13.0/compiler.36424714_0"
        /*0030*/ 	.string	"-arch sm_100 -m 64 "



//--------------------- .note.nv.cuinfo           --------------------------
	.section	.note.nv.cuinfo,"",@"SHT_NOTE"
	.sectionflags	@"SHF_NOTE_NV_CUINFO"
        /*0018*/ 	.short	0x0002
        /*001a*/ 	.short	0x0064
        /*001c*/ 	.short	0x0082
	.zero		2


//--------------------- .nv.info                  --------------------------
	.section	.nv.info,"",@"SHT_CUDA_INFO"
	.align	4


	//----- nvinfo : EIATTR_REGCOUNT
	.align		4
        /*0000*/ 	.byte	0x04, 0x2f
        /*0002*/ 	.short	(.L_1 - .L_0)
	.align		4
.L_0:
        /*0004*/ 	.word	index@(_Z3sumPcPxj)
        /*0008*/ 	.word	0x00000014


	//----- nvinfo : EIATTR_FRAME_SIZE
	.align		4
.L_1:
        /*000c*/ 	.byte	0x04, 0x11
        /*000e*/ 	.short	(.L_3 - .L_2)
	.align		4
.L_2:
        /*0010*/ 	.word	index@(_Z3sumPcPxj)
        /*0014*/ 	.word	0x00000000


	//----- nvinfo : EIATTR_MIN_STACK_SIZE
	.align		4
.L_3:
        /*0018*/ 	.byte	0x04, 0x12
        /*001a*/ 	.short	(.L_5 - .L_4)
	.align		4
.L_4:
        /*001c*/ 	.word	index@(_Z3sumPcPxj)
        /*0020*/ 	.word	0x00000000
.L_5:


//--------------------- .nv.compat                --------------------------
	.section	.nv.compat,"",@"SHT_CUDA_COMPAT_INFO"
	.align	4
        /*0000*/ 	.byte	0x02, 0x09, 0x00, 0x00, 0x02, 0x02, 0x01, 0x00, 0x02, 0x05, 0x05, 0x00, 0x03, 0x07, 0x01, 0x01
        /*0010*/ 	.byte	0x02, 0x03, 0x00, 0x00, 0x02, 0x06, 0x01, 0x00, 0x04, 0x0b, 0x08, 0x00, 0x09, 0x00, 0x00, 0x00
        /*0020*/ 	.byte	0x00, 0x00, 0x00, 0x00


//--------------------- .nv.info._Z3sumPcPxj      --------------------------
	.section	.nv.info._Z3sumPcPxj,"",@"SHT_CUDA_INFO"
	.sectionflags	@""
	.align	4


	//----- nvinfo : EIATTR_CUDA_API_VERSION
	.align		4
        /*0000*/ 	.byte	0x04, 0x37
        /*0002*/ 	.short	(.L_7 - .L_6)
.L_6:
        /*0004*/ 	.word	0x00000082


	//----- nvinfo : EIATTR_KPARAM_INFO
	.align		4
.L_7:
        /*0008*/ 	.byte	0x04, 0x17
        /*000a*/ 	.short	(.L_9 - .L_8)
.L_8:
        /*000c*/ 	.word	0x00000000
        /*0010*/ 	.short	0x0002
        /*0012*/ 	.short	0x0010
        /*0014*/ 	.byte	0x00, 0xf0, 0x11, 0x00


	//----- nvinfo : EIATTR_KPARAM_INFO
	.align		4
.L_9:
        /*0018*/ 	.byte	0x04, 0x17
        /*001a*/ 	.short	(.L_11 - .L_10)
.L_10:
        /*001c*/ 	.word	0x00000000
        /*0020*/ 	.short	0x0001
        /*0022*/ 	.short	0x0008
        /*0024*/ 	.byte	0x00, 0xf5, 0x21, 0x00


	//----- nvinfo : EIATTR_KPARAM_INFO
	.align		4
.L_11:
        /*0028*/ 	.byte	0x04, 0x17
        /*002a*/ 	.short	(.L_13 - .L_12)
.L_12:
        /*002c*/ 	.word	0x00000000
        /*0030*/ 	.short	0x0000
        /*0032*/ 	.short	0x0000
        /*0034*/ 	.byte	0x00, 0xf5, 0x21, 0x00


	//----- nvinfo : EIATTR_SPARSE_MMA_MASK
	.align		4
.L_13:
        /*0038*/ 	.byte	0x03, 0x50
        /*003a*/ 	.short	0x0000


	//----- nvinfo : EIATTR_MAXREG_COUNT
	.align		4
        /*003c*/ 	.byte	0x03, 0x1b
        /*003e*/ 	.short	0x00ff


	//----- nvinfo : EIATTR_NUM_BARRIERS
	.align		4
        /*0040*/ 	.byte	0x02, 0x4c
        /*0042*/ 	.byte	0x01
	.zero		1


	//----- nvinfo : EIATTR_MERCURY_ISA_VERSION
	.align		4
        /*0044*/ 	.byte	0x03, 0x5f
        /*0046*/ 	.short	0x0101


	//----- nvinfo : EIATTR_VRC_CTA_INIT_COUNT
	.align		4
        /*0048*/ 	.byte	0x02, 0x4a
	.zero		1
	.zero		1


	//----- nvinfo : EIATTR_EXIT_INSTR_OFFSETS
	.align		4
        /*004c*/ 	.byte	0x04, 0x1c
        /*004e*/ 	.short	(.L_15 - .L_14)


	//   ....[0]....
.L_14:
        /*0050*/ 	.word	0x000000a0


	//   ....[1]....
        /*0054*/ 	.word	0x00000350


	//   ....[2]....
        /*0058*/ 	.word	0x00000400


	//----- nvinfo : EIATTR_CRS_STACK_SIZE
	.align		4
.L_15:
        /*005c*/ 	.byte	0x04, 0x1e
        /*005e*/ 	.short	(.L_17 - .L_16)
.L_16:
        /*0060*/ 	.word	0x00000000


	//----- nvinfo : EIATTR_CBANK_PARAM_SIZE
	.align		4
.L_17:
        /*0064*/ 	.byte	0x03, 0x19
        /*0066*/ 	.short	0x0014


	//----- nvinfo : EIATTR_PARAM_CBANK
	.align		4
        /*0068*/ 	.byte	0x04, 0x0a
        /*006a*/ 	.short	(.L_19 - .L_18)
	.align		4
.L_18:
        /*006c*/ 	.word	index@(.nv.constant0._Z3sumPcPxj)
        /*0070*/ 	.short	0x0380
        /*0072*/ 	.short	0x0014


	//----- nvinfo : EIATTR_SW_WAR
	.align		4
.L_19:
        /*0074*/ 	.byte	0x04, 0x36
        /*0076*/ 	.short	(.L_21 - .L_20)
.L_20:
        /*0078*/ 	.word	0x00000008
.L_21:


//--------------------- .nv.callgraph             --------------------------
	.section	.nv.callgraph,"",@"SHT_CUDA_CALLGRAPH"
	.align	4
	.sectionentsize	8
	.align		4
        /*0000*/ 	.word	0x00000000
	.align		4
        /*0004*/ 	.word	0xffffffff
	.align		4
        /*0008*/ 	.word	0x00000000
	.align		4
        /*000c*/ 	.word	0xfffffffe
	.align		4
        /*0010*/ 	.word	0x00000000
	.align		4
        /*0014*/ 	.word	0xfffffffd
	.align		4
        /*0018*/ 	.word	0x00000000
	.align		4
        /*001c*/ 	.word	0xfffffffc


//--------------------- .text._Z3sumPcPxj         --------------------------
	.section	.text._Z3sumPcPxj,"ax",@progbits
	.align	128
        .global         _Z3sumPcPxj
        .type           _Z3sumPcPxj,@function
        .size           _Z3sumPcPxj,(.L_x_5 - _Z3sumPcPxj)
        .other          _Z3sumPcPxj,@"STO_CUDA_ENTRY STV_DEFAULT"
_Z3sumPcPxj:
.text._Z3sumPcPxj:
[----:B------:R-:W-:Y:S01]  /*0000*/  LDC R1, c[0x0][0x37c] ;  /* 0x0000df00ff017b82 */ /* 0x000fe20000000800 */
[----:B------:R-:W0:Y:S01]  /*0010*/  S2R R0, SR_CTAID.X ;  /* 0x0000000000007919 */ /* 0x000e220000002500 */
[----:B------:R-:W0:Y:S06]  /*0020*/  LDCU UR4, c[0x0][0x360] ;  /* 0x00006c00ff0477ac */ /* 0x000e2c0008000800 */
[----:B------:R-:W1:Y:S01]  /*0030*/  LDC.64 R4, c[0x0][0x380] ;  /* 0x0000e000ff047b82 */ /* 0x000e620000000a00 */
[----:B------:R-:W2:Y:S01]  /*0040*/  S2R R7, SR_TID.X ;  /* 0x0000000000077919 */ /* 0x000ea20000002100 */
[----:B------:R-:W3:Y:S01]  /*0050*/  LDCU UR5, c[0x0][0x390] ;  /* 0x00007200ff0577ac */ /* 0x000ee20008000800 */
[----:B0-----:R-:W-:-:S04]  /*0060*/  IMAD R2, R0, UR4, RZ ;  /* 0x0000000400027c24 */ /* 0x001fc8000f8e02ff */
[----:B--2---:R-:W-:-:S04]  /*0070*/  IMAD.IADD R3, R2, 0x1, R7 ;  /* 0x0000000102037824 */ /* 0x004fc800078e0207 */
[----:B------:R-:W-:-:S05]  /*0080*/  IMAD.SHL.U32 R3, R3, 0x4, RZ ;  /* 0x0000000403037824 */ /* 0x000fca00078e00ff */
[----:B---3--:R-:W-:-:S13]  /*0090*/  ISETP.GE.U32.AND P0, PT, R3, UR5, PT ;  /* 0x0000000503007c0c */ /* 0x008fda000bf06070 */
[----:B-1----:R-:W-:Y:S05]  /*00a0*/  @P0 EXIT ;  /* 0x000000000000094d */ /* 0x002fea0003800000 */
[----:B------:R-:W-:Y:S01]  /*00b0*/  UISETP.GE.U32.AND UP0, UPT, UR4, 0x2, UPT ;  /* 0x000000020400788c */ /* 0x000fe2000bf06070 */
[----:B------:R-:W-:Y:S01]  /*00c0*/  LEA R2, P0, R2, R4, 0x2 ;  /* 0x0000000402027211 */ /* 0x000fe200078010ff */
[----:B------:R-:W0:Y:S04]  /*00d0*/  LDCU.64 UR6, c[0x0][0x358] ;  /* 0x00006b00ff0677ac */ /* 0x000e280008000a00 */
[----:B------:R-:W-:-:S03]  /*00e0*/  IMAD.X R3, RZ, RZ, R5, P0 ;  /* 0x000000ffff037224 */ /* 0x000fc600000e0605 */
[----:B------:R-:W-:Y:S05]  /*00f0*/  BRA.U !UP0, `(.L_x_0) ;  /* 0x0000000108907547 */ /* 0x000fea000b800000 */
[----:B------:R-:W-:-:S04]  /*0100*/  LEA R4, P0, R7, R2, 0x2 ;  /* 0x0000000207047211 */ /* 0x000fc800078010ff */
[----:B------:R-:W-:-:S09]  /*0110*/  IADD3.X R5, PT, PT, RZ, R3, RZ, P0, !PT ;  /* 0x00000003ff057210 */ /* 0x000fd200007fe4ff */
.L_x_3:
[----:B------:R-:W-:Y:S01]  /*0120*/  USHF.R.U32.HI UR5, URZ, 0x1, UR4 ;  /* 0x00000001ff057899 */ /* 0x000fe20008011604 */
[----:B------:R-:W-:Y:S05]  /*0130*/  BSSY.RECONVERGENT B0, `(.L_x_1) ;  /* 0x000001c000007945 */ /* 0x000fea0003800200 */
[----:B------:R-:W-:-:S13]  /*0140*/  ISETP.GE.U32.AND P0, PT, R7, UR5, PT ;  /* 0x0000000507007c0c */ /* 0x000fda000bf06070 */
[----:B-1----:R-:W-:Y:S05]  /*0150*/  @P0 BRA `(.L_x_2) ;  /* 0x0000000000640947 */ /* 0x002fea0003800000 */
[----:B------:R-:W-:Y:S01]  /*0160*/  VIADD R9, R7, UR5 ;  /* 0x0000000507097c36 */ /* 0x000fe20008000000 */
[----:B0-----:R-:W2:Y:S04]  /*0170*/  LDG.E.U8 R6, desc[UR6][R4.64] ;  /* 0x0000000604067981 */ /* 0x001ea8000c1e1100 */
[----:B------:R-:W-:Y:S01]  /*0180*/  LEA R8, P0, R9, R2, 0x2 ;  /* 0x0000000209087211 */ /* 0x000fe200078010ff */
[----:B------:R-:W2:Y:S04]  /*0190*/  LDG.E.U8 R11, desc[UR6][R4.64+0x1] ;  /* 0x00000106040b7981 */ /* 0x000ea8000c1e1100 */
[----:B------:R-:W-:Y:S01]  /*01a0*/  IMAD.X R9, RZ, RZ, R3, P0 ;  /* 0x000000ffff097224 */ /* 0x000fe200000e0603 */
[----:B------:R-:W3:Y:S04]  /*01b0*/  LDG.E.U8 R10, desc[UR6][R4.64+0x2] ;  /* 0x00000206040a7981 */ /* 0x000ee8000c1e1100 */
[----:B------:R-:W4:Y:S04]  /*01c0*/  LDG.E.U8 R14, desc[UR6][R8.64+0x2] ;  /* 0x00000206080e7981 */ /* 0x000f28000c1e1100 */
[----:B------:R-:W4:Y:S04]  /*01d0*/  LDG.E.U8 R17, desc[UR6][R8.64+0x3] ;  /* 0x0000030608117981 */ /* 0x000f28000c1e1100 */
[----:B------:R-:W3:Y:S04]  /*01e0*/  LDG.E.U8 R13, desc[UR6][R4.64+0x3] ;  /* 0x00000306040d7981 */ /* 0x000ee8000c1e1100 */
[----:B------:R-:W5:Y:S04]  /*01f0*/  LDG.E.U8 R12, desc[UR6][R8.64] ;  /* 0x00000006080c7981 */ /* 0x000f68000c1e1100 */
[----:B------:R-:W5:Y:S01]  /*0200*/  LDG.E.U8 R15, desc[UR6][R8.64+0x1] ;  /* 0x00000106080f7981 */ /* 0x000f62000c1e1100 */
[----:B--2---:R-:W-:-:S02]  /*0210*/  LEA R6, R11, R6, 0x8 ;  /* 0x000000060b067211 */ /* 0x004fc400078e40ff */
[----:B----4-:R-:W-:Y:S01]  /*0220*/  LEA R11, R17, R14, 0x8 ;  /* 0x0000000e110b7211 */ /* 0x010fe200078e40ff */
[----:B---3--:R-:W-:-:S04]  /*0230*/  IMAD R13, R13, 0x100, R10 ;  /* 0x000001000d0d7824 */ /* 0x008fc800078e020a */
[----:B------:R-:W-:Y:S02]  /*0240*/  IMAD.U32 R6, R13, 0x10000, R6 ;  /* 0x000100000d067824 */ /* 0x000fe400078e0006 */
[----:B-----5:R-:W-:-:S04]  /*0250*/  IMAD R12, R15, 0x100, R12 ;  /* 0x000001000f0c7824 */ /* 0x020fc800078e020c */
[----:B------:R-:W-:-:S05]  /*0260*/  IMAD.U32 R11, R11, 0x10000, R12 ;  /* 0x000100000b0b7824 */ /* 0x000fca00078e000c */
[----:B------:R-:W-:-:S04]  /*0270*/  IADD3 R11, PT, PT, R6, R11, RZ ;  /* 0x0000000b060b7210 */ /* 0x000fc80007ffe0ff */
[--C-:B------:R-:W-:Y:S02]  /*0280*/  SHF.R.U32.HI R13, RZ, 0x10, R11.reuse ;  /* 0x00000010ff0d7819 */ /* 0x100fe4000001160b */
[--C-:B------:R-:W-:Y:S02]  /*0290*/  SHF.R.U32.HI R15, RZ, 0x18, R11.reuse ;  /* 0x00000018ff0f7819 */ /* 0x100fe4000001160b */
[----:B------:R-:W-:Y:S01]  /*02a0*/  SHF.R.U32.HI R17, RZ, 0x8, R11 ;  /* 0x00000008ff117819 */ /* 0x000fe2000001160b */
[----:B------:R1:W-:Y:S04]  /*02b0*/  STG.E.U8 desc[UR6][R4.64], R11 ;  /* 0x0000000b04007986 */ /* 0x0003e8000c101106 */
[----:B------:R1:W-:Y:S04]  /*02c0*/  STG.E.U8 desc[UR6][R4.64+0x2], R13 ;  /* 0x0000020d04007986 */ /* 0x0003e8000c101106 */
[----:B------:R1:W-:Y:S04]  /*02d0*/  STG.E.U8 desc[UR6][R4.64+0x3], R15 ;  /* 0x0000030f04007986 */ /* 0x0003e8000c101106 */
[----:B------:R1:W-:Y:S02]  /*02e0*/  STG.E.U8 desc[UR6][R4.64+0x1], R17 ;  /* 0x0000011104007986 */ /* 0x0003e4000c101106 */
.L_x_2:
[----:B0-----:R-:W-:Y:S05]  /*02f0*/  BSYNC.RECONVERGENT B0 ;  /* 0x0000000000007941 */ /* 0x001fea0003800200 */
.L_x_1:
[----:B------:R-:W-:Y:S01]  /*0300*/  BAR.SYNC.DEFER_BLOCKING 0x0 ;  /* 0x0000000000007b1d */ /* 0x000fe20000010000 */
[----:B------:R-:W-:-:S05]  /*0310*/  UISETP.GT.U32.AND UP0, UPT, UR4, 0x3, UPT ;  /* 0x000000030400788c */ /* 0x000fca000bf04070 */
[----:B------:R-:W-:-:S04]  /*0320*/  UMOV UR4, UR5 ;  /* 0x0000000500047c82 */ /* 0x000fc80008000000 */
[----:B------:R-:W-:Y:S05]  /*0330*/  BRA.U UP0, `(.L_x_3) ;  /* 0xfffffffd00787547 */ /* 0x000fea000b83ffff */
.L_x_0:
[----:B------:R-:W-:-:S13]  /*0340*/  ISETP.NE.AND P0, PT, R7, RZ, PT ;  /* 0x000000ff0700720c */ /* 0x000fda0003f05270 */
[----:B0-----:R-:W-:Y:S05]  /*0350*/  @P0 EXIT ;  /* 0x000000000000094d */ /* 0x001fea0003800000 */
[----:B-1----:R-:W2:Y:S01]  /*0360*/  LDG.E.U8 R13, desc[UR6][R2.64+0x2] ;  /* 0x00000206020d7981 */ /* 0x002ea2000c1e1100 */
[----:B------:R-:W0:Y:S03]  /*0370*/  LDC.64 R4, c[0x0][0x388] ;  /* 0x0000e200ff047b82 */ /* 0x000e260000000a00 */
[----:B------:R-:W3:Y:S04]  /*0380*/  LDG.E.U8 R11, desc[UR6][R2.64+0x3] ;  /* 0x00000306020b7981 */ /* 0x000ee8000c1e1100 */
[----:B------:R-:W4:Y:S04]  /*0390*/  LDG.E.U8 R9, desc[UR6][R2.64] ;  /* 0x0000000602097981 */ /* 0x000f28000c1e1100 */
[----:B------:R-:W5:Y:S01]  /*03a0*/  LDG.E.U8 R7, desc[UR6][R2.64+0x1] ;  /* 0x0000010602077981 */ /* 0x000f62000c1e1100 */
[----:B0-----:R-:W-:-:S05]  /*03b0*/  IMAD.WIDE.U32 R4, R0, 0x8, R4 ;  /* 0x0000000800047825 */ /* 0x001fca00078e0004 */
[----:B--2---:R-:W-:Y:S04]  /*03c0*/  STG.E.U8 desc[UR6][R4.64+0x2], R13 ;  /* 0x0000020d04007986 */ /* 0x004fe8000c101106 */
[----:B---3--:R-:W-:Y:S04]  /*03d0*/  STG.E.U8 desc[UR6][R4.64+0x3], R11 ;  /* 0x0000030b04007986 */ /* 0x008fe8000c101106 */
[----:B----4-:R-:W-:Y:S04]  /*03e0*/  STG.E.U8 desc[UR6][R4.64], R9 ;  /* 0x0000000904007986 */ /* 0x010fe8000c101106 */
[----:B-----5:R-:W-:Y:S01]  /*03f0*/  STG.E.U8 desc[UR6][R4.64+0x1], R7 ;  /* 0x0000010704007986 */ /* 0x020fe2000c101106 */
[----:B------:R-:W-:Y:S05]  /*0400*/  EXIT ;  /* 0x000000000000794d */ /* 0x000fea0003800000 */
.L_x_4:
[----:B------:R-:W-:-:S00]  /*0410*/  BRA `(.L_x_4) ;  /* 0xfffffffc00fc7947 */ /* 0x000fc0000383ffff */
[----:B------:R-:W-:-:S00]  /*0420*/  NOP ;  /* 0x0000000000007918 */ /* 0x000fc00000000000 */
        /* <DEDUP_REMOVED lines=13> */
.L_x_5:


//--------------------- .nv.shared.reserved.0     --------------------------
	.section	.nv.shared.reserved.0,"aw",@nobits
	.weak		__nv_reservedSMEM_offset_0_alias
	.size		__nv_reservedSMEM_offset_0_alias, 0, 64
	.other		__nv_reservedSMEM_offset_0_alias,@"STO_CUDA_RESERVED_SHARED STV_DEFAULT"
__nv_reservedSMEM_offset_0_alias:
	.zero		0
	.zero		64


//--------------------- .nv.constant0._Z3sumPcPxj --------------------------
	.section	.nv.constant0._Z3sumPcPxj,"a",@progbits
	.sectionflags	@""
	.align	4
.nv.constant0._Z3sumPcPxj:
	.zero		916


//--------------------- SYMBOLS --------------------------

	.type		.nv.reservedSmem.offset0,@object
	.size		.nv.reservedSmem.offset0,0x4
